	.headerflags	@"EF_CUDA_TEXMODE_UNIFIED EF_CUDA_64BIT_ADDRESS EF_CUDA_ACCELERATORS EF_CUDA_SM90 EF_CUDA_VIRTUAL_SM(EF_CUDA_SM90)"
	.elftype	@"ET_EXEC"


//--------------------- .nv.info                  --------------------------
	.section	.nv.info,"",@"SHT_CUDA_INFO"
	.align	4


	//----- nvinfo : EIATTR_REGCOUNT
	.align		4
        /*0000*/ 	.byte	0x04, 0x2f
        /*0002*/ 	.short	(.L_3 - .L_2)
	.align		4
.L_2:
        /*0004*/ 	.word	index@(triton_poi_fused__native_batch_norm_legit_no_training_mul_sigmoid_27)
        /*0008*/ 	.word	0x00000013


	//----- nvinfo : EIATTR_MIN_STACK_SIZE
	.align		4
.L_3:
        /*000c*/ 	.byte	0x04, 0x12
        /*000e*/ 	.short	(.L_5 - .L_4)
	.align		4
.L_4:
        /*0010*/ 	.word	index@(triton_poi_fused__native_batch_norm_legit_no_training_mul_sigmoid_27)
        /*0014*/ 	.word	0x00000000


	//----- nvinfo : EIATTR_FRAME_SIZE
	.align		4
.L_5:
        /*0018*/ 	.byte	0x04, 0x11
        /*001a*/ 	.short	(.L_7 - .L_6)
	.align		4
.L_6:
        /*001c*/ 	.word	index@(triton_poi_fused__native_batch_norm_legit_no_training_mul_sigmoid_27)
        /*0020*/ 	.word	0x00000000


	//----- nvinfo : EIATTR_MIN_STACK_SIZE
	.align		4
.L_7:
        /*0024*/ 	.byte	0x04, 0x12
        /*0026*/ 	.short	(.L_9 - .L_8)
	.align		4
.L_8:
        /*0028*/ 	.word	index@(triton_poi_fused__native_batch_norm_legit_no_training_mul_sigmoid_27)
        /*002c*/ 	.word	0x00000000
.L_9:


//--------------------- .nv.info.triton_poi_fused__native_batch_norm_legit_no_training_mul_sigmoid_27 --------------------------
	.section	.nv.info.triton_poi_fused__native_batch_norm_legit_no_training_mul_sigmoid_27,"",@"SHT_CUDA_INFO"
	.sectionflags	@""
	.align	4


	//----- nvinfo : EIATTR_CUDA_API_VERSION
	.align		4
        /*0000*/ 	.byte	0x04, 0x37
        /*0002*/ 	.short	(.L_11 - .L_10)
.L_10:
        /*0004*/ 	.word	0x0000007c


	//----- nvinfo : EIATTR_KPARAM_INFO
	.align		4
.L_11:
        /*0008*/ 	.byte	0x04, 0x17
        /*000a*/ 	.short	(.L_13 - .L_12)
.L_12:
        /*000c*/ 	.word	0x00000000
        /*0010*/ 	.short	0x0006
        /*0012*/ 	.short	0x0030
        /*0014*/ 	.byte	0x00, 0xf0, 0x11, 0x00


	//----- nvinfo : EIATTR_KPARAM_INFO
	.align		4
.L_13:
        /*0018*/ 	.byte	0x04, 0x17
        /*001a*/ 	.short	(.L_15 - .L_14)
.L_14:
        /*001c*/ 	.word	0x00000000
        /*0020*/ 	.short	0x0005
        /*0022*/ 	.short	0x0028
        /*0024*/ 	.byte	0x00, 0xf4, 0x21, 0x00


	//----- nvinfo : EIATTR_KPARAM_INFO
	.align		4
.L_15:
        /*0028*/ 	.byte	0x04, 0x17
        /*002a*/ 	.short	(.L_17 - .L_16)
.L_16:
        /*002c*/ 	.word	0x00000000
        /*0030*/ 	.short	0x0004
        /*0032*/ 	.short	0x0020
        /*0034*/ 	.byte	0x00, 0xf4, 0x21, 0x00


	//----- nvinfo : EIATTR_KPARAM_INFO
	.align		4
.L_17:
        /*0038*/ 	.byte	0x04, 0x17
        /*003a*/ 	.short	(.L_19 - .L_18)
.L_18:
        /*003c*/ 	.word	0x00000000
        /*0040*/ 	.short	0x0003
        /*0042*/ 	.short	0x0018
        /*0044*/ 	.byte	0x00, 0xf4, 0x21, 0x00


	//----- nvinfo : EIATTR_KPARAM_INFO
	.align		4
.L_19:
        /*0048*/ 	.byte	0x04, 0x17
        /*004a*/ 	.short	(.L_21 - .L_20)
.L_20:
        /*004c*/ 	.word	0x00000000
        /*0050*/ 	.short	0x0002
        /*0052*/ 	.short	0x0010
        /*0054*/ 	.byte	0x00, 0xf4, 0x21, 0x00


	//----- nvinfo : EIATTR_KPARAM_INFO
	.align		4
.L_21:
        /*0058*/ 	.byte	0x04, 0x17
        /*005a*/ 	.short	(.L_23 - .L_22)
.L_22:
        /*005c*/ 	.word	0x00000000
        /*0060*/ 	.short	0x0001
        /*0062*/ 	.short	0x0008
        /*0064*/ 	.byte	0x00, 0xf4, 0x21, 0x00


	//----- nvinfo : EIATTR_KPARAM_INFO
	.align		4
.L_23:
        /*0068*/ 	.byte	0x04, 0x17
        /*006a*/ 	.short	(.L_25 - .L_24)
.L_24:
        /*006c*/ 	.word	0x00000000
        /*0070*/ 	.short	0x0000
        /*0072*/ 	.short	0x0000
        /*0074*/ 	.byte	0x00, 0xf4, 0x21, 0x00


	//----- nvinfo : EIATTR_SPARSE_MMA_MASK
	.align		4
.L_25:
        /*0078*/ 	.byte	0x03, 0x50
        /*007a*/ 	.short	0x0000


	//----- nvinfo : EIATTR_MAXREG_COUNT
	.align		4
        /*007c*/ 	.byte	0x03, 0x1b
        /*007e*/ 	.short	0x00ff


	//----- nvinfo : EIATTR_EXIT_INSTR_OFFSETS
	.align		4
        /*0080*/ 	.byte	0x04, 0x1c
        /*0082*/ 	.short	(.L_27 - .L_26)


	//   ....[0]....
.L_26:
        /*0084*/ 	.word	0x000003b0


	//   ....[1]....
        /*0088*/ 	.word	0x000003d0


	//----- nvinfo : EIATTR_REQNTID
	.align		4
.L_27:
        /*008c*/ 	.byte	0x04, 0x10
        /*008e*/ 	.short	(.L_29 - .L_28)
.L_28:
        /*0090*/ 	.word	0x00000080
        /*0094*/ 	.word	0x00000001
        /*0098*/ 	.word	0x00000001


	//----- nvinfo : EIATTR_CBANK_PARAM_SIZE
	.align		4
.L_29:
        /*009c*/ 	.byte	0x03, 0x19
        /*009e*/ 	.short	0x0034


	//----- nvinfo : EIATTR_PARAM_CBANK
	.align		4
        /*00a0*/ 	.byte	0x04, 0x0a
        /*00a2*/ 	.short	(.L_31 - .L_30)
	.align		4
.L_30:
        /*00a4*/ 	.word	index@(.nv.constant0.triton_poi_fused__native_batch_norm_legit_no_training_mul_sigmoid_27)
        /*00a8*/ 	.short	0x0210
        /*00aa*/ 	.short	0x0034


	//----- nvinfo : EIATTR_SW_WAR
	.align		4
.L_31:
        /*00ac*/ 	.byte	0x04, 0x36
        /*00ae*/ 	.short	(.L_33 - .L_32)
.L_32:
        /*00b0*/ 	.word	0x00000008
.L_33:


//--------------------- .nv.callgraph             --------------------------
	.section	.nv.callgraph,"",@"SHT_CUDA_CALLGRAPH"
	.align	4
	.sectionentsize	8
	.align		4
        /*0000*/ 	.word	0x00000000
	.align		4
        /*0004*/ 	.word	0xffffffff
	.align		4
        /*0008*/ 	.word	0x00000000
	.align		4
        /*000c*/ 	.word	0xfffffffe
	.align		4
        /*0010*/ 	.word	0x00000000
	.align		4
        /*0014*/ 	.word	0xfffffffd
	.align		4
        /*0018*/ 	.word	0x00000000
	.align		4
        /*001c*/ 	.word	0xfffffffc


//--------------------- .nv.constant4             --------------------------
	.section	.nv.constant4,"a",@progbits
	.align	8
	.align		8
.nv.constant4:
        /*0000*/ 	.dword	_$_str
	.align		8
        /*0008*/ 	.dword	_$_str_$_2


//--------------------- .text.triton_poi_fused__native_batch_norm_legit_no_training_mul_sigmoid_27 --------------------------
	.section	.text.triton_poi_fused__native_batch_norm_legit_no_training_mul_sigmoid_27,"ax",@progbits
	.align	128
        .global         triton_poi_fused__native_batch_norm_legit_no_training_mul_sigmoid_27
        .type           triton_poi_fused__native_batch_norm_legit_no_training_mul_sigmoid_27,@function
        .size           triton_poi_fused__native_batch_norm_legit_no_training_mul_sigmoid_27,(.L_x_1 - triton_poi_fused__native_batch_norm_legit_no_training_mul_sigmoid_27)
        .other          triton_poi_fused__native_batch_norm_legit_no_training_mul_sigmoid_27,@"STO_CUDA_ENTRY STV_DEFAULT"
triton_poi_fused__native_batch_norm_legit_no_training_mul_sigmoid_27:
.text.triton_poi_fused__native_batch_norm_legit_no_training_mul_sigmoid_27:
[----:B------:R-:W0:Y:S01]  /*0000*/  LDC R1, c[0x0][0x28] ;  /* 0x00000a00ff017b82 */ /* 0x000e220000000800 */
[----:B------:R-:W1:Y:S07]  /*0010*/  S2R R0, SR_TID.X ;  /* 0x0000000000007919 */ /* 0x000e6e0000002100 */
[----:B------:R-:W2:Y:S01]  /*0020*/  LDC.64 R6, c[0x0][0x228] ;  /* 0x00008a00ff067b82 */ /* 0x000ea20000000a00 */
[----:B------:R-:W-:Y:S01]  /*0030*/  CS2R R14, SRZ ;  /* 0x00000000000e7805 */ /* 0x000fe2000001ff00 */
[----:B------:R-:W-:Y:S01]  /*0040*/  ULDC.64 UR4, c[0x0][0x208] ;  /* 0x0000820000047ab9 */ /* 0x000fe20000000a00 */
[----:B------:R-:W3:Y:S05]  /*0050*/  S2R R3, SR_CTAID.X ;  /* 0x0000000000037919 */ /* 0x000eea0000002500 */
[----:B------:R-:W4:Y:S08]  /*0060*/  LDC.64 R4, c[0x0][0x220] ;  /* 0x00008800ff047b82 */ /* 0x000f300000000a00 */
[----:B------:R-:W5:Y:S08]  /*0070*/  LDC.64 R8, c[0x0][0x230] ;  /* 0x00008c00ff087b82 */ /* 0x000f700000000a00 */
[----:B------:R-:W5:Y:S01]  /*0080*/  LDC.64 R10, c[0x0][0x238] ;  /* 0x00008e00ff0a7b82 */ /* 0x000f620000000a00 */
[----:B-1----:R-:W-:-:S02]  /*0090*/  LOP3.LUT R0, R0, 0x7f, RZ, 0xc0, !PT ;  /* 0x0000007f00007812 */ /* 0x002fc400078ec0ff */
[----:B---3--:R-:W-:Y:S02]  /*00a0*/  SHF.R.S32.HI R2, RZ, 0x18, R3 ;  /* 0x00000018ff027819 */ /* 0x008fe40000011403 */
[----:B------:R-:W-:Y:S02]  /*00b0*/  LEA R0, R3, R0, 0x7 ;  /* 0x0000000003007211 */ /* 0x000fe400078e38ff */
[----:B------:R-:W-:Y:S02]  /*00c0*/  SGXT R3, R2, 0x1 ;  /* 0x000000010203781a */ /* 0x000fe40000000200 */
[----:B------:R-:W-:Y:S02]  /*00d0*/  ISETP.GE.AND P0, PT, R0, 0x400, PT ;  /* 0x000004000000780c */ /* 0x000fe40003f06270 */
[----:B------:R-:W-:-:S04]  /*00e0*/  LEA.HI R3, R3, R0, RZ, 0x4 ;  /* 0x0000000003037211 */ /* 0x000fc800078f20ff */
[----:B------:R-:W-:-:S04]  /*00f0*/  LOP3.LUT R3, R3, 0xfffffff0, RZ, 0xc0, !PT ;  /* 0xfffffff003037812 */ /* 0x000fc800078ec0ff */
[----:B------:R-:W-:Y:S02]  /*0100*/  IADD3 R13, R0, -R3, RZ ;  /* 0x80000003000d7210 */ /* 0x000fe40007ffe0ff */
[----:B------:R-:W1:Y:S03]  /*0110*/  LDC.64 R2, c[0x0][0x218] ;  /* 0x00008600ff027b82 */ /* 0x000e660000000a00 */
[----:B--2---:R-:W-:-:S05]  /*0120*/  IMAD.WIDE R6, R13, 0x4, R6 ;  /* 0x000000040d067825 */ /* 0x004fca00078e0206 */
[----:B------:R5:W2:Y:S01]  /*0130*/  @!P0 LDG.E.EL R14, desc[UR4][R6.64] ;  /* 0x00000004060e8981 */ /* 0x000aa2000c2e1900 */
[----:B------:R-:W-:Y:S01]  /*0140*/  HFMA2.MMA R12, -RZ, RZ, 0, 0 ;  /* 0x00000000ff0c7435 */ /* 0x000fe200000001ff */
[----:B----4-:R-:W-:-:S05]  /*0150*/  IMAD.WIDE R4, R13, 0x4, R4 ;  /* 0x000000040d047825 */ /* 0x010fca00078e0204 */
[----:B------:R-:W3:Y:S01]  /*0160*/  @!P0 LDG.E.EL R15, desc[UR4][R4.64] ;  /* 0x00000004040f8981 */ /* 0x000ee2000c2e1900 */
[----:B-----5:R-:W-:-:S04]  /*0170*/  IMAD.WIDE R6, R13, 0x4, R8 ;  /* 0x000000040d067825 */ /* 0x020fc800078e0208 */
[----:B-1----:R-:W-:-:S04]  /*0180*/  IMAD.WIDE R2, R0, 0x4, R2 ;  /* 0x0000000400027825 */ /* 0x002fc800078e0202 */
[----:B0-----:R-:W-:Y:S01]  /*0190*/  IMAD.WIDE R8, R13, 0x4, R10 ;  /* 0x000000040d087825 */ /* 0x001fe200078e020a */
[----:B------:R0:W3:Y:S01]  /*01a0*/  @!P0 LDG.E R12, desc[UR4][R2.64] ;  /* 0x00000004020c8981 */ /* 0x0000e2000c1e1900 */
[----:B------:R-:W-:-:S06]  /*01b0*/  CS2R R10, SRZ ;  /* 0x00000000000a7805 */ /* 0x000fcc000001ff00 */
[----:B------:R-:W4:Y:S04]  /*01c0*/  @!P0 LDG.E.EL R10, desc[UR4][R6.64] ;  /* 0x00000004060a8981 */ /* 0x000f28000c2e1900 */
[----:B------:R-:W4:Y:S01]  /*01d0*/  @!P0 LDG.E.EL R11, desc[UR4][R8.64] ;  /* 0x00000004080b8981 */ /* 0x000f22000c2e1900 */
[----:B------:R-:W-:Y:S01]  /*01e0*/  MOV R16, 0x3e800000 ;  /* 0x3e80000000107802 */ /* 0x000fe20000000f00 */
[----:B--2---:R-:W-:-:S04]  /*01f0*/  FADD R14, R14, 0.0010000000474974513054 ;  /* 0x3a83126f0e0e7421 */ /* 0x004fc80000000000 */
[----:B------:R-:W1:Y:S02]  /*0200*/  MUFU.SQRT R13, R14 ;  /* 0x0000000e000d7308 */ /* 0x000e640000002000 */
[C---:B-1----:R-:W-:Y:S02]  /*0210*/  FSETP.GT.AND P1, PT, R13.reuse, 8.50705917302346158658e+37, PT ;  /* 0x7e8000000d00780b */ /* 0x042fe40003f24000 */
[----:B------:R-:W-:-:S11]  /*0220*/  FSETP.GEU.AND P2, PT, R13, 1.175494350822287508e-38, PT ;  /* 0x008000000d00780b */ /* 0x000fd60003f4e000 */
[----:B------:R-:W-:-:S04]  /*0230*/  @P1 FMUL R13, R13, 0.25 ;  /* 0x3e8000000d0d1820 */ /* 0x000fc80000400000 */
[----:B------:R-:W-:-:S06]  /*0240*/  @!P2 FMUL R13, R13, 16777216 ;  /* 0x4b8000000d0da820 */ /* 0x000fcc0000400000 */
[----:B------:R-:W1:Y:S01]  /*0250*/  MUFU.RCP R13, R13 ;  /* 0x0000000d000d7308 */ /* 0x000e620000001000 */
[----:B0-----:R-:W-:Y:S01]  /*0260*/  FSEL R2, R16, 1, P1 ;  /* 0x3f80000010027808 */ /* 0x001fe20000800000 */
[----:B---3--:R-:W-:-:S04]  /*0270*/  FADD R12, -R15, R12 ;  /* 0x0000000c0f0c7221 */ /* 0x008fc80000000100 */
[----:B------:R-:W-:-:S04]  /*0280*/  @!P2 FMUL R2, R2, 16777216 ;  /* 0x4b8000000202a820 */ /* 0x000fc80000400000 */
[----:B-1----:R-:W-:-:S04]  /*0290*/  FMUL R3, R13, R2 ;  /* 0x000000020d037220 */ /* 0x002fc80000400000 */
[----:B------:R-:W-:-:S04]  /*02a0*/  FMUL R12, R12, R3 ;  /* 0x000000030c0c7220 */ /* 0x000fc80000400000 */
[----:B----4-:R-:W-:-:S04]  /*02b0*/  FFMA R10, R12, R10, R11 ;  /* 0x0000000a0c0a7223 */ /* 0x010fc8000000000b */
[----:B------:R-:W-:-:S04]  /*02c0*/  FADD R2, RZ, -R10 ;  /* 0x8000000aff027221 */ /* 0x000fc80000000000 */
[----:B------:R-:W-:-:S05]  /*02d0*/  FMUL R4, R2, 1.4426950216293334961 ;  /* 0x3fb8aa3b02047820 */ /* 0x000fca0000400000 */
[----:B------:R-:W-:-:S13]  /*02e0*/  FSETP.GEU.AND P1, PT, R4, -126, PT ;  /* 0xc2fc00000400780b */ /* 0x000fda0003f2e000 */
[----:B------:R-:W-:-:S04]  /*02f0*/  @!P1 FMUL R4, R4, 0.5 ;  /* 0x3f00000004049820 */ /* 0x000fc80000400000 */
[----:B------:R-:W0:Y:S02]  /*0300*/  MUFU.EX2 R2, R4 ;  /* 0x0000000400027308 */ /* 0x000e240000000800 */
[----:B0-----:R-:W-:-:S04]  /*0310*/  @!P1 FMUL R2, R2, R2 ;  /* 0x0000000202029220 */ /* 0x001fc80000400000 */
[----:B------:R-:W-:Y:S02]  /*0320*/  FADD R5, R2, 1 ;  /* 0x3f80000002057421 */ /* 0x000fe40000000000 */
[----:B------:R-:W0:Y:S03]  /*0330*/  LDC.64 R2, c[0x0][0x210] ;  /* 0x00008400ff027b82 */ /* 0x000e260000000a00 */
[----:B------:R-:W-:-:S13]  /*0340*/  FSETP.GT.AND P1, PT, R5, 8.50705917302346158658e+37, PT ;  /* 0x7e8000000500780b */ /* 0x000fda0003f24000 */
[----:B------:R-:W-:-:S06]  /*0350*/  @P1 FMUL R5, R5, 0.25 ;  /* 0x3e80000005051820 */ /* 0x000fcc0000400000 */
[----:B------:R-:W1:Y:S01]  /*0360*/  MUFU.RCP R5, R5 ;  /* 0x0000000500057308 */ /* 0x000e620000001000 */
[----:B------:R-:W-:Y:S01]  /*0370*/  FSEL R6, R16, 1, P1 ;  /* 0x3f80000010067808 */ /* 0x000fe20000800000 */
[----:B0-----:R-:W-:-:S04]  /*0380*/  IMAD.WIDE R2, R0, 0x4, R2 ;  /* 0x0000000400027825 */ /* 0x001fc800078e0202 */
[----:B-1----:R-:W-:-:S04]  /*0390*/  FMUL R7, R5, R6 ;  /* 0x0000000605077220 */ /* 0x002fc80000400000 */
[----:B------:R-:W-:Y:S01]  /*03a0*/  FMUL R7, R10, R7 ;  /* 0x000000070a077220 */ /* 0x000fe20000400000 */
[----:B------:R-:W-:Y:S06]  /*03b0*/  @P0 EXIT ;  /* 0x000000000000094d */ /* 0x000fec0003800000 */
[----:B------:R-:W-:Y:S01]  /*03c0*/  STG.E desc[UR4][R2.64], R7 ;  /* 0x0000000702007986 */ /* 0x000fe2000c101904 */
[----:B------:R-:W-:Y:S05]  /*03d0*/  EXIT ;  /* 0x000000000000794d */ /* 0x000fea0003800000 */
.L_x_0:
[----:B------:R-:W-:-:S00]  /*03e0*/  BRA `(.L_x_0) ;  /* 0xfffffffc00fc7947 */ /* 0x000fc0000383ffff */
[----:B------:R-:W-:-:S00]  /*03f0*/  NOP ;  /* 0x0000000000007918 */ /* 0x000fc00000000000 */
        /* <DEDUP_REMOVED lines=8> */
.L_x_1:


//--------------------- .nv.global.init           --------------------------
	.section	.nv.global.init,"aw",@progbits
.nv.global.init:
	.type		_$_str,@object
	.size		_$_str,(_$_str_$_2 - _$_str)
_$_str:
        /*0000*/ 	.byte	0x5f, 0x5f, 0x43, 0x55, 0x44, 0x41, 0x5f, 0x46, 0x54, 0x5a, 0x00
	.type		_$_str_$_2,@object
	.size		_$_str_$_2,(.L_1 - _$_str_$_2)
_$_str_$_2:
        /*000b*/ 	.byte	0x5f, 0x5f, 0x43, 0x55, 0x44, 0x41, 0x5f, 0x50, 0x52, 0x45, 0x43, 0x5f, 0x53, 0x51, 0x52, 0x54
        /*001b*/ 	.byte	0x00
.L_1:


//--------------------- .nv.constant0.triton_poi_fused__native_batch_norm_legit_no_training_mul_sigmoid_27 --------------------------
	.section	.nv.constant0.triton_poi_fused__native_batch_norm_legit_no_training_mul_sigmoid_27,"a",@progbits
	.sectionflags	@""
	.align	4
.nv.constant0.triton_poi_fused__native_batch_norm_legit_no_training_mul_sigmoid_27:
	.zero		580
